//
// Generated by NVIDIA NVVM Compiler
//
// Compiler Build ID: CL-36424714
// Cuda compilation tools, release 13.0, V13.0.88
// Based on NVVM 20.0.0
//

.version 9.0
.target sm_100
.address_size 64

	// .globl	_Z10areaFilterPiS_iiS_

.visible .entry _Z10areaFilterPiS_iiS_(
	.param .u64 .ptr .align 1 _Z10areaFilterPiS_iiS__param_0,
	.param .u64 .ptr .align 1 _Z10areaFilterPiS_iiS__param_1,
	.param .u32 _Z10areaFilterPiS_iiS__param_2,
	.param .u32 _Z10areaFilterPiS_iiS__param_3,
	.param .u64 .ptr .align 1 _Z10areaFilterPiS_iiS__param_4
)
{
	.reg .pred 	%p<11>;
	.reg .b32 	%r<68>;
	.reg .b64 	%rd<13>;

	ld.param.u64 	%rd3, [_Z10areaFilterPiS_iiS__param_0];
	ld.param.u64 	%rd4, [_Z10areaFilterPiS_iiS__param_1];
	ld.param.u32 	%r27, [_Z10areaFilterPiS_iiS__param_2];
	ld.param.u32 	%r29, [_Z10areaFilterPiS_iiS__param_3];
	ld.param.u64 	%rd5, [_Z10areaFilterPiS_iiS__param_4];
	mov.u32 	%r30, %ctaid.x;
	mov.u32 	%r31, %ntid.x;
	mov.u32 	%r32, %tid.x;
	mad.lo.s32 	%r1, %r30, %r31, %r32;
	mov.u32 	%r33, %ctaid.y;
	mov.u32 	%r34, %ntid.y;
	mov.u32 	%r35, %tid.y;
	mad.lo.s32 	%r36, %r33, %r34, %r35;
	setp.ge.s32 	%p1, %r1, %r27;
	setp.ge.s32 	%p2, %r36, %r29;
	or.pred  	%p3, %p1, %p2;
	@%p3 bra 	$L__BB0_8;
	add.s32 	%r54, %r36, -1;
	add.s32 	%r4, %r1, -1;
	cvta.to.global.u64 	%rd1, %rd5;
	cvta.to.global.u64 	%rd2, %rd4;
	mov.b32 	%r67, 0;
	mov.u32 	%r66, %r67;
	mov.u32 	%r65, %r67;
	mov.u32 	%r64, %r67;
$L__BB0_2:
	mul.lo.s32 	%r10, %r54, %r27;
	sub.s32 	%r38, %r54, %r36;
	mul.lo.s32 	%r39, %r38, 3;
	sub.s32 	%r40, %r39, %r1;
	add.s32 	%r11, %r40, 4;
	mov.u32 	%r59, %r4;
$L__BB0_3:
	or.b32  	%r41, %r59, %r54;
	setp.lt.s32 	%p4, %r41, 0;
	@%p4 bra 	$L__BB0_5;
	add.s32 	%r42, %r59, %r10;
	mul.lo.s32 	%r43, %r42, 3;
	add.s32 	%r44, %r11, %r59;
	mul.wide.s32 	%rd6, %r44, 4;
	add.s64 	%rd7, %rd1, %rd6;
	ld.global.u32 	%r45, [%rd7];
	mul.wide.s32 	%rd8, %r43, 4;
	add.s64 	%rd9, %rd2, %rd8;
	ld.global.u32 	%r46, [%rd9];
	mad.lo.s32 	%r64, %r46, %r45, %r64;
	ld.global.u32 	%r47, [%rd9+4];
	mad.lo.s32 	%r65, %r47, %r45, %r65;
	ld.global.u32 	%r48, [%rd9+8];
	mad.lo.s32 	%r66, %r48, %r45, %r66;
	add.s32 	%r67, %r45, %r67;
$L__BB0_5:
	add.s32 	%r25, %r59, 1;
	setp.le.s32 	%p5, %r59, %r1;
	setp.lt.s32 	%p6, %r25, %r27;
	and.pred  	%p7, %p5, %p6;
	mov.u32 	%r59, %r25;
	@%p7 bra 	$L__BB0_3;
	add.s32 	%r26, %r54, 1;
	setp.le.s32 	%p8, %r54, %r36;
	setp.lt.s32 	%p9, %r26, %r29;
	and.pred  	%p10, %p8, %p9;
	mov.u32 	%r54, %r26;
	@%p10 bra 	$L__BB0_2;
	mad.lo.s32 	%r49, %r27, %r36, %r1;
	mul.lo.s32 	%r50, %r49, 3;
	div.s32 	%r51, %r64, %r67;
	cvta.to.global.u64 	%rd10, %rd3;
	mul.wide.s32 	%rd11, %r50, 4;
	add.s64 	%rd12, %rd10, %rd11;
	st.global.u32 	[%rd12], %r51;
	div.s32 	%r52, %r65, %r67;
	st.global.u32 	[%rd12+4], %r52;
	div.s32 	%r53, %r66, %r67;
	st.global.u32 	[%rd12+8], %r53;
$L__BB0_8:
	ret;

}
	// .globl	_Z11pointFilterPiS_iif
.visible .entry _Z11pointFilterPiS_iif(
	.param .u64 .ptr .align 1 _Z11pointFilterPiS_iif_param_0,
	.param .u64 .ptr .align 1 _Z11pointFilterPiS_iif_param_1,
	.param .u32 _Z11pointFilterPiS_iif_param_2,
	.param .u32 _Z11pointFilterPiS_iif_param_3,
	.param .f32 _Z11pointFilterPiS_iif_param_4
)
{
	.reg .pred 	%p<4>;
	.reg .b32 	%r<19>;
	.reg .b32 	%f<11>;
	.reg .b64 	%rd<8>;
	.reg .b64 	%fd<9>;

	ld.param.u64 	%rd1, [_Z11pointFilterPiS_iif_param_0];
	ld.param.u64 	%rd2, [_Z11pointFilterPiS_iif_param_1];
	ld.param.u32 	%r3, [_Z11pointFilterPiS_iif_param_2];
	ld.param.u32 	%r4, [_Z11pointFilterPiS_iif_param_3];
	ld.param.f32 	%f1, [_Z11pointFilterPiS_iif_param_4];
	mov.u32 	%r5, %ctaid.x;
	mov.u32 	%r6, %ntid.x;
	mov.u32 	%r7, %tid.x;
	mad.lo.s32 	%r1, %r5, %r6, %r7;
	mov.u32 	%r8, %ctaid.y;
	mov.u32 	%r9, %ntid.y;
	mov.u32 	%r10, %tid.y;
	mad.lo.s32 	%r2, %r8, %r9, %r10;
	setp.ge.s32 	%p1, %r2, %r4;
	setp.ge.s32 	%p2, %r1, %r3;
	or.pred  	%p3, %p2, %p1;
	@%p3 bra 	$L__BB1_2;
	cvta.to.global.u64 	%rd3, %rd2;
	cvta.to.global.u64 	%rd4, %rd1;
	mad.lo.s32 	%r11, %r3, %r2, %r1;
	mul.lo.s32 	%r12, %r11, 3;
	mul.wide.s32 	%rd5, %r12, 4;
	add.s64 	%rd6, %rd3, %rd5;
	ld.global.u32 	%r13, [%rd6];
	ld.global.u32 	%r14, [%rd6+4];
	ld.global.u32 	%r15, [%rd6+8];
	cvt.f64.f32 	%fd1, %f1;
	cvt.rn.f64.s32 	%fd2, %r13;
	cvt.rn.f64.s32 	%fd3, %r14;
	mul.f64 	%fd4, %fd3, 0d3FE2E147AE147AE1;
	fma.rn.f64 	%fd5, %fd2, 0d3FD3333333333333, %fd4;
	cvt.rn.f64.s32 	%fd6, %r15;
	fma.rn.f64 	%fd7, %fd6, 0d3FBC28F5C28F5C29, %fd5;
	mul.f64 	%fd8, %fd7, %fd1;
	cvt.rn.f32.f64 	%f2, %fd8;
	mov.f32 	%f3, 0f3F800000;
	sub.f32 	%f4, %f3, %f1;
	cvt.rn.f32.s32 	%f5, %r13;
	fma.rn.f32 	%f6, %f4, %f5, %f2;
	cvt.rzi.s32.f32 	%r16, %f6;
	add.s64 	%rd7, %rd4, %rd5;
	st.global.u32 	[%rd7], %r16;
	cvt.rn.f32.s32 	%f7, %r14;
	fma.rn.f32 	%f8, %f4, %f7, %f2;
	cvt.rzi.s32.f32 	%r17, %f8;
	st.global.u32 	[%rd7+4], %r17;
	cvt.rn.f32.s32 	%f9, %r15;
	fma.rn.f32 	%f10, %f4, %f9, %f2;
	cvt.rzi.s32.f32 	%r18, %f10;
	st.global.u32 	[%rd7+8], %r18;
$L__BB1_2:
	ret;

}


// ===== COMPILED SASS (sm_100) =====

	.target	sm_100

	.elftype	@"ET_EXEC"


//--------------------- .note.nv.tkinfo           --------------------------
	.section	.note.nv.tkinfo,"",@"SHT_NOTE"
	.sectionflags	@"SHF_NOTE_NV_TKINFO"
	.tkinfo
        /*0018*/ 	.word	0x00000002
        /*0030*/ 	.string	""
        /*0030*/ 	.string	"ptxas"
        /*0030*/ 	.string	"Cuda compilation tools, release 13.0, V13.0.88"
        /*0030*/ 	.string	"Build cuda_13.0.r13.0/compiler.36424714_0"
        /*0030*/ 	.string	"-arch sm_100 -m 64 "



//--------------------- .note.nv.cuinfo           --------------------------
	.section	.note.nv.cuinfo,"",@"SHT_NOTE"
	.sectionflags	@"SHF_NOTE_NV_CUINFO"
        /*0018*/ 	.short	0x0002
        /*001a*/ 	.short	0x0064
        /*001c*/ 	.short	0x0082
	.zero		2


//--------------------- .nv.info                  --------------------------
	.section	.nv.info,"",@"SHT_CUDA_INFO"
	.align	4


	//----- nvinfo : EIATTR_REGCOUNT
	.align		4
        /*0000*/ 	.byte	0x04, 0x2f
        /*0002*/ 	.short	(.L_1 - .L_0)
	.align		4
.L_0:
        /*0004*/ 	.word	index@(_Z10areaFilterPiS_iiS_)
        /*0008*/ 	.word	0x0000001a


	//----- nvinfo : EIATTR_FRAME_SIZE
	.align		4
.L_1:
        /*000c*/ 	.byte	0x04, 0x11
        /*000e*/ 	.short	(.L_3 - .L_2)
	.align		4
.L_2:
        /*0010*/ 	.word	index@(_Z10areaFilterPiS_iiS_)
        /*0014*/ 	.word	0x00000000


	//----- nvinfo : EIATTR_REGCOUNT
	.align		4
.L_3:
        /*0018*/ 	.byte	0x04, 0x2f
        /*001a*/ 	.short	(.L_5 - .L_4)
	.align		4
.L_4:
        /*001c*/ 	.word	index@(_Z11pointFilterPiS_iif)
        /*0020*/ 	.word	0x00000010


	//----- nvinfo : EIATTR_FRAME_SIZE
	.align		4
.L_5:
        /*0024*/ 	.byte	0x04, 0x11
        /*0026*/ 	.short	(.L_7 - .L_6)
	.align		4
.L_6:
        /*0028*/ 	.word	index@(_Z11pointFilterPiS_iif)
        /*002c*/ 	.word	0x00000000


	//----- nvinfo : EIATTR_MIN_STACK_SIZE
	.align		4
.L_7:
        /*0030*/ 	.byte	0x04, 0x12
        /*0032*/ 	.short	(.L_9 - .L_8)
	.align		4
.L_8:
        /*0034*/ 	.word	index@(_Z11pointFilterPiS_iif)
        /*0038*/ 	.word	0x00000000


	//----- nvinfo : EIATTR_MIN_STACK_SIZE
	.align		4
.L_9:
        /*003c*/ 	.byte	0x04, 0x12
        /*003e*/ 	.short	(.L_11 - .L_10)
	.align		4
.L_10:
        /*0040*/ 	.word	index@(_Z10areaFilterPiS_iiS_)
        /*0044*/ 	.word	0x00000000
.L_11:


//--------------------- .nv.compat                --------------------------
	.section	.nv.compat,"",@"SHT_CUDA_COMPAT_INFO"
	.align	4
        /*0000*/ 	.byte	0x02, 0x09, 0x00, 0x00, 0x02, 0x02, 0x01, 0x00, 0x02, 0x05, 0x05, 0x00, 0x03, 0x07, 0x01, 0x01
        /*0010*/ 	.byte	0x02, 0x03, 0x00, 0x00, 0x02, 0x06, 0x01, 0x00, 0x04, 0x0b, 0x08, 0x00, 0x01, 0x00, 0x00, 0x00
        /*0020*/ 	.byte	0x00, 0x00, 0x00, 0x00


//--------------------- .nv.info._Z11pointFilterPiS_iif --------------------------
	.section	.nv.info._Z11pointFilterPiS_iif,"",@"SHT_CUDA_INFO"
	.sectionflags	@""
	.align	4


	//----- nvinfo : EIATTR_CUDA_API_VERSION
	.align		4
        /*0000*/ 	.byte	0x04, 0x37
        /*0002*/ 	.short	(.L_13 - .L_12)
.L_12:
        /*0004*/ 	.word	0x00000082


	//----- nvinfo : EIATTR_KPARAM_INFO
	.align		4
.L_13:
        /*0008*/ 	.byte	0x04, 0x17
        /*000a*/ 	.short	(.L_15 - .L_14)
.L_14:
        /*000c*/ 	.word	0x00000000
        /*0010*/ 	.short	0x0004
        /*0012*/ 	.short	0x0018
        /*0014*/ 	.byte	0x00, 0xf0, 0x11, 0x00


	//----- nvinfo : EIATTR_KPARAM_INFO
	.align		4
.L_15:
        /*0018*/ 	.byte	0x04, 0x17
        /*001a*/ 	.short	(.L_17 - .L_16)
.L_16:
        /*001c*/ 	.word	0x00000000
        /*0020*/ 	.short	0x0003
        /*0022*/ 	.short	0x0014
        /*0024*/ 	.byte	0x00, 0xf0, 0x11, 0x00


	//----- nvinfo : EIATTR_KPARAM_INFO
	.align		4
.L_17:
        /*0028*/ 	.byte	0x04, 0x17
        /*002a*/ 	.short	(.L_19 - .L_18)
.L_18:
        /*002c*/ 	.word	0x00000000
        /*0030*/ 	.short	0x0002
        /*0032*/ 	.short	0x0010
        /*0034*/ 	.byte	0x00, 0xf0, 0x11, 0x00


	//----- nvinfo : EIATTR_KPARAM_INFO
	.align		4
.L_19:
        /*0038*/ 	.byte	0x04, 0x17
        /*003a*/ 	.short	(.L_21 - .L_20)
.L_20:
        /*003c*/ 	.word	0x00000000
        /*0040*/ 	.short	0x0001
        /*0042*/ 	.short	0x0008
        /*0044*/ 	.byte	0x00, 0xf5, 0x21, 0x00


	//----- nvinfo : EIATTR_KPARAM_INFO
	.align		4
.L_21:
        /*0048*/ 	.byte	0x04, 0x17
        /*004a*/ 	.short	(.L_23 - .L_22)
.L_22:
        /*004c*/ 	.word	0x00000000
        /*0050*/ 	.short	0x0000
        /*0052*/ 	.short	0x0000
        /*0054*/ 	.byte	0x00, 0xf5, 0x21, 0x00


	//----- nvinfo : EIATTR_SPARSE_MMA_MASK
	.align		4
.L_23:
        /*0058*/ 	.byte	0x03, 0x50
        /*005a*/ 	.short	0x0000


	//----- nvinfo : EIATTR_MAXREG_COUNT
	.align		4
        /*005c*/ 	.byte	0x03, 0x1b
        /*005e*/ 	.short	0x00ff


	//----- nvinfo : EIATTR_MERCURY_ISA_VERSION
	.align		4
        /*0060*/ 	.byte	0x03, 0x5f
        /*0062*/ 	.short	0x0101


	//----- nvinfo : EIATTR_VRC_CTA_INIT_COUNT
	.align		4
        /*0064*/ 	.byte	0x02, 0x4a
	.zero		1
	.zero		1


	//----- nvinfo : EIATTR_EXIT_INSTR_OFFSETS
	.align		4
        /*0068*/ 	.byte	0x04, 0x1c
        /*006a*/ 	.short	(.L_25 - .L_24)


	//   ....[0]....
.L_24:
        /*006c*/ 	.word	0x000000c0


	//   ....[1]....
        /*0070*/ 	.word	0x00000340


	//----- nvinfo : EIATTR_CBANK_PARAM_SIZE
	.align		4
.L_25:
        /*0074*/ 	.byte	0x03, 0x19
        /*0076*/ 	.short	0x001c


	//----- nvinfo : EIATTR_PARAM_CBANK
	.align		4
        /*0078*/ 	.byte	0x04, 0x0a
        /*007a*/ 	.short	(.L_27 - .L_26)
	.align		4
.L_26:
        /*007c*/ 	.word	index@(.nv.constant0._Z11pointFilterPiS_iif)
        /*0080*/ 	.short	0x0380
        /*0082*/ 	.short	0x001c


	//----- nvinfo : EIATTR_SW_WAR
	.align		4
.L_27:
        /*0084*/ 	.byte	0x04, 0x36
        /*0086*/ 	.short	(.L_29 - .L_28)
.L_28:
        /*0088*/ 	.word	0x00000008
.L_29:


//--------------------- .nv.info._Z10areaFilterPiS_iiS_ --------------------------
	.section	.nv.info._Z10areaFilterPiS_iiS_,"",@"SHT_CUDA_INFO"
	.sectionflags	@""
	.align	4


	//----- nvinfo : EIATTR_CUDA_API_VERSION
	.align		4
        /*0000*/ 	.byte	0x04, 0x37
        /*0002*/ 	.short	(.L_31 - .L_30)
.L_30:
        /*0004*/ 	.word	0x00000082


	//----- nvinfo : EIATTR_KPARAM_INFO
	.align		4
.L_31:
        /*0008*/ 	.byte	0x04, 0x17
        /*000a*/ 	.short	(.L_33 - .L_32)
.L_32:
        /*000c*/ 	.word	0x00000000
        /*0010*/ 	.short	0x0004
        /*0012*/ 	.short	0x0018
        /*0014*/ 	.byte	0x00, 0xf5, 0x21, 0x00


	//----- nvinfo : EIATTR_KPARAM_INFO
	.align		4
.L_33:
        /*0018*/ 	.byte	0x04, 0x17
        /*001a*/ 	.short	(.L_35 - .L_34)
.L_34:
        /*001c*/ 	.word	0x00000000
        /*0020*/ 	.short	0x0003
        /*0022*/ 	.short	0x0014
        /*0024*/ 	.byte	0x00, 0xf0, 0x11, 0x00


	//----- nvinfo : EIATTR_KPARAM_INFO
	.align		4
.L_35:
        /*0028*/ 	.byte	0x04, 0x17
        /*002a*/ 	.short	(.L_37 - .L_36)
.L_36:
        /*002c*/ 	.word	0x00000000
        /*0030*/ 	.short	0x0002
        /*0032*/ 	.short	0x0010
        /*0034*/ 	.byte	0x00, 0xf0, 0x11, 0x00


	//----- nvinfo : EIATTR_KPARAM_INFO
	.align		4
.L_37:
        /*0038*/ 	.byte	0x04, 0x17
        /*003a*/ 	.short	(.L_39 - .L_38)
.L_38:
        /*003c*/ 	.word	0x00000000
        /*0040*/ 	.short	0x0001
        /*0042*/ 	.short	0x0008
        /*0044*/ 	.byte	0x00, 0xf5, 0x21, 0x00


	//----- nvinfo : EIATTR_KPARAM_INFO
	.align		4
.L_39:
        /*0048*/ 	.byte	0x04, 0x17
        /*004a*/ 	.short	(.L_41 - .L_40)
.L_40:
        /*004c*/ 	.word	0x00000000
        /*0050*/ 	.short	0x0000
        /*0052*/ 	.short	0x0000
        /*0054*/ 	.byte	0x00, 0xf5, 0x21, 0x00


	//----- nvinfo : EIATTR_SPARSE_MMA_MASK
	.align		4
.L_41:
        /*0058*/ 	.byte	0x03, 0x50
        /*005a*/ 	.short	0x0000


	//----- nvinfo : EIATTR_MAXREG_COUNT
	.align		4
        /*005c*/ 	.byte	0x03, 0x1b
        /*005e*/ 	.short	0x00ff


	//----- nvinfo : EIATTR_MERCURY_ISA_VERSION
	.align		4
        /*0060*/ 	.byte	0x03, 0x5f
        /*0062*/ 	.short	0x0101


	//----- nvinfo : EIATTR_VRC_CTA_INIT_COUNT
	.align		4
        /*0064*/ 	.byte	0x02, 0x4a
	.zero		1
	.zero		1


	//----- nvinfo : EIATTR_EXIT_INSTR_OFFSETS
	.align		4
        /*0068*/ 	.byte	0x04, 0x1c
        /*006a*/ 	.short	(.L_43 - .L_42)


	//   ....[0]....
.L_42:
        /*006c*/ 	.word	0x000000c0


	//   ....[1]....
        /*0070*/ 	.word	0x00000720


	//----- nvinfo : EIATTR_CRS_STACK_SIZE
	.align		4
.L_43:
        /*0074*/ 	.byte	0x04, 0x1e
        /*0076*/ 	.short	(.L_45 - .L_44)
.L_44:
        /*0078*/ 	.word	0x00000000


	//----- nvinfo : EIATTR_CBANK_PARAM_SIZE
	.align		4
.L_45:
        /*007c*/ 	.byte	0x03, 0x19
        /*007e*/ 	.short	0x0020


	//----- nvinfo : EIATTR_PARAM_CBANK
	.align		4
        /*0080*/ 	.byte	0x04, 0x0a
        /*0082*/ 	.short	(.L_47 - .L_46)
	.align		4
.L_46:
        /*0084*/ 	.word	index@(.nv.constant0._Z10areaFilterPiS_iiS_)
        /*0088*/ 	.short	0x0380
        /*008a*/ 	.short	0x0020


	//----- nvinfo : EIATTR_SW_WAR
	.align		4
.L_47:
        /*008c*/ 	.byte	0x04, 0x36
        /*008e*/ 	.short	(.L_49 - .L_48)
.L_48:
        /*0090*/ 	.word	0x00000008
.L_49:


//--------------------- .nv.callgraph             --------------------------
	.section	.nv.callgraph,"",@"SHT_CUDA_CALLGRAPH"
	.align	4
	.sectionentsize	8
	.align		4
        /*0000*/ 	.word	0x00000000
	.align		4
        /*0004*/ 	.word	0xffffffff
	.align		4
        /*0008*/ 	.word	0x00000000
	.align		4
        /*000c*/ 	.word	0xfffffffe
	.align		4
        /*0010*/ 	.word	0x00000000
	.align		4
        /*0014*/ 	.word	0xfffffffd
	.align		4
        /*0018*/ 	.word	0x00000000
	.align		4
        /*001c*/ 	.word	0xfffffffc


//--------------------- .text._Z11pointFilterPiS_iif --------------------------
	.section	.text._Z11pointFilterPiS_iif,"ax",@progbits
	.align	128
        .global         _Z11pointFilterPiS_iif
        .type           _Z11pointFilterPiS_iif,@function
        .size           _Z11pointFilterPiS_iif,(.L_x_6 - _Z11pointFilterPiS_iif)
        .other          _Z11pointFilterPiS_iif,@"STO_CUDA_ENTRY STV_DEFAULT"
_Z11pointFilterPiS_iif:
.text._Z11pointFilterPiS_iif:
[----:B------:R-:W-:Y:S01]  /*0000*/  LDC R1, c[0x0][0x37c] ;  /* 0x0000df00ff017b82 */ /* 0x000fe20000000800 */
[----:B------:R-:W0:Y:S07]  /*0010*/  S2R R2, SR_TID.Y ;  /* 0x0000000000027919 */ /* 0x000e2e0000002200 */
[----:B------:R-:W1:Y:S01]  /*0020*/  LDC R0, c[0x0][0x360] ;  /* 0x0000d800ff007b82 */ /* 0x000e620000000800 */
[----:B------:R-:W2:Y:S01]  /*0030*/  LDCU.64 UR6, c[0x0][0x390] ;  /* 0x00007200ff0677ac */ /* 0x000ea20008000a00 */
[----:B------:R-:W1:Y:S06]  /*0040*/  S2R R3, SR_TID.X ;  /* 0x0000000000037919 */ /* 0x000e6c0000002100 */
[----:B------:R-:W0:Y:S08]  /*0050*/  S2UR UR5, SR_CTAID.Y ;  /* 0x00000000000579c3 */ /* 0x000e300000002600 */
[----:B------:R-:W0:Y:S08]  /*0060*/  LDC R5, c[0x0][0x364] ;  /* 0x0000d900ff057b82 */ /* 0x000e300000000800 */
[----:B------:R-:W1:Y:S01]  /*0070*/  S2UR UR4, SR_CTAID.X ;  /* 0x00000000000479c3 */ /* 0x000e620000002500 */
[----:B0-----:R-:W-:-:S05]  /*0080*/  IMAD R5, R5, UR5, R2 ;  /* 0x0000000505057c24 */ /* 0x001fca000f8e0202 */
[----:B--2---:R-:W-:Y:S01]  /*0090*/  ISETP.GE.AND P0, PT, R5, UR7, PT ;  /* 0x0000000705007c0c */ /* 0x004fe2000bf06270 */
[----:B-1----:R-:W-:-:S05]  /*00a0*/  IMAD R0, R0, UR4, R3 ;  /* 0x0000000400007c24 */ /* 0x002fca000f8e0203 */
[----:B------:R-:W-:-:S13]  /*00b0*/  ISETP.GE.OR P0, PT, R0, UR6, P0 ;  /* 0x0000000600007c0c */ /* 0x000fda0008706670 */
[----:B------:R-:W-:Y:S05]  /*00c0*/  @P0 EXIT ;  /* 0x000000000000094d */ /* 0x000fea0003800000 */
[----:B------:R-:W0:Y:S01]  /*00d0*/  LDC.64 R2, c[0x0][0x388] ;  /* 0x0000e200ff027b82 */ /* 0x000e220000000a00 */
[----:B------:R-:W1:Y:S01]  /*00e0*/  LDCU.64 UR4, c[0x0][0x358] ;  /* 0x00006b00ff0477ac */ /* 0x000e620008000a00 */
[----:B------:R-:W-:-:S05]  /*00f0*/  IMAD R0, R5, UR6, R0 ;  /* 0x0000000605007c24 */ /* 0x000fca000f8e0200 */
[----:B------:R-:W-:Y:S01]  /*0100*/  LEA R0, R0, R0, 0x1 ;  /* 0x0000000000007211 */ /* 0x000fe200078e08ff */
[----:B------:R-:W2:Y:S04]  /*0110*/  LDC R13, c[0x0][0x398] ;  /* 0x0000e600ff0d7b82 */ /* 0x000ea80000000800 */
[----:B0-----:R-:W-:-:S05]  /*0120*/  IMAD.WIDE R2, R0, 0x4, R2 ;  /* 0x0000000400027825 */ /* 0x001fca00078e0202 */
[----:B-1----:R-:W3:Y:S04]  /*0130*/  LDG.E R11, desc[UR4][R2.64+0x4] ;  /* 0x00000404020b7981 */ /* 0x002ee8000c1e1900 */
[----:B------:R-:W4:Y:S04]  /*0140*/  LDG.E R10, desc[UR4][R2.64] ;  /* 0x00000004020a7981 */ /* 0x000f28000c1e1900 */
[----:B------:R0:W5:Y:S01]  /*0150*/  LDG.E R12, desc[UR4][R2.64+0x8] ;  /* 0x00000804020c7981 */ /* 0x000162000c1e1900 */
[----:B------:R-:W-:Y:S01]  /*0160*/  UMOV UR8, 0xae147ae1 ;  /* 0xae147ae100087882 */ /* 0x000fe20000000000 */
[----:B------:R-:W-:Y:S01]  /*0170*/  UMOV UR9, 0x3fe2e147 ;  /* 0x3fe2e14700097882 */ /* 0x000fe20000000000 */
[----:B0-----:R-:W0:Y:S02]  /*0180*/  LDC.64 R2, c[0x0][0x380] ;  /* 0x0000e000ff027b82 */ /* 0x001e240000000a00 */
[----:B0-----:R-:W-:Y:S01]  /*0190*/  IMAD.WIDE R2, R0, 0x4, R2 ;  /* 0x0000000400027825 */ /* 0x001fe200078e0202 */
[----:B---3--:R0:W1:Y:S08]  /*01a0*/  I2F.F64 R6, R11 ;  /* 0x0000000b00067312 */ /* 0x0080700000201c00 */
[----:B----4-:R3:W4:Y:S01]  /*01b0*/  I2F.F64 R4, R10 ;  /* 0x0000000a00047312 */ /* 0x0107220000201c00 */
[----:B0-----:R-:W-:Y:S01]  /*01c0*/  I2FP.F32.S32 R11, R11 ;  /* 0x0000000b000b7245 */ /* 0x001fe20000201400 */
[----:B-1----:R-:W-:-:S06]  /*01d0*/  DMUL R6, R6, UR8 ;  /* 0x0000000806067c28 */ /* 0x002fcc0008000000 */
[----:B-----5:R-:W0:Y:S01]  /*01e0*/  I2F.F64 R8, R12 ;  /* 0x0000000c00087312 */ /* 0x020e220000201c00 */
[----:B------:R-:W-:Y:S01]  /*01f0*/  UMOV UR8, 0x33333333 ;  /* 0x3333333300087882 */ /* 0x000fe20000000000 */
[----:B------:R-:W-:Y:S01]  /*0200*/  UMOV UR9, 0x3fd33333 ;  /* 0x3fd3333300097882 */ /* 0x000fe20000000000 */
[----:B---3--:R-:W-:Y:S01]  /*0210*/  I2FP.F32.S32 R10, R10 ;  /* 0x0000000a000a7245 */ /* 0x008fe20000201400 */
[----:B----4-:R-:W-:Y:S01]  /*0220*/  DFMA R6, R4, UR8, R6 ;  /* 0x0000000804067c2b */ /* 0x010fe20008000006 */
[----:B------:R-:W-:-:S03]  /*0230*/  UMOV UR8, 0xc28f5c29 ;  /* 0xc28f5c2900087882 */ /* 0x000fc60000000000 */
[----:B--2---:R-:W1:Y:S01]  /*0240*/  F2F.F64.F32 R4, R13 ;  /* 0x0000000d00047310 */ /* 0x004e620000201800 */
[----:B------:R-:W-:-:S03]  /*0250*/  UMOV UR9, 0x3fbc28f5 ;  /* 0x3fbc28f500097882 */ /* 0x000fc60000000000 */
[----:B0-----:R-:W-:-:S08]  /*0260*/  DFMA R6, R8, UR8, R6 ;  /* 0x0000000808067c2b */ /* 0x001fd00008000006 */
[----:B-1----:R-:W-:Y:S01]  /*0270*/  DMUL R4, R4, R6 ;  /* 0x0000000604047228 */ /* 0x002fe20000000000 */
[----:B------:R-:W-:Y:S01]  /*0280*/  FADD R7, -R13, 1 ;  /* 0x3f8000000d077421 */ /* 0x000fe20000000100 */
[----:B------:R-:W-:-:S08]  /*0290*/  I2FP.F32.S32 R13, R12 ;  /* 0x0000000c000d7245 */ /* 0x000fd00000201400 */
[----:B------:R-:W0:Y:S02]  /*02a0*/  F2F.F32.F64 R4, R4 ;  /* 0x0000000400047310 */ /* 0x000e240000301000 */
[C-C-:B0-----:R-:W-:Y:S01]  /*02b0*/  FFMA R11, R7.reuse, R11, R4.reuse ;  /* 0x0000000b070b7223 */ /* 0x141fe20000000004 */
[C-C-:B------:R-:W-:Y:S01]  /*02c0*/  FFMA R13, R7.reuse, R13, R4.reuse ;  /* 0x0000000d070d7223 */ /* 0x140fe20000000004 */
[----:B------:R-:W-:-:S04]  /*02d0*/  FFMA R10, R7, R10, R4 ;  /* 0x0000000a070a7223 */ /* 0x000fc80000000004 */
[----:B------:R-:W0:Y:S08]  /*02e0*/  F2I.TRUNC.NTZ R9, R10 ;  /* 0x0000000a00097305 */ /* 0x000e30000020f100 */
[----:B------:R-:W1:Y:S01]  /*02f0*/  F2I.TRUNC.NTZ R11, R11 ;  /* 0x0000000b000b7305 */ /* 0x000e62000020f100 */
[----:B0-----:R-:W-:Y:S07]  /*0300*/  STG.E desc[UR4][R2.64], R9 ;  /* 0x0000000902007986 */ /* 0x001fee000c101904 */
[----:B------:R-:W0:Y:S01]  /*0310*/  F2I.TRUNC.NTZ R13, R13 ;  /* 0x0000000d000d7305 */ /* 0x000e22000020f100 */
[----:B-1----:R-:W-:Y:S04]  /*0320*/  STG.E desc[UR4][R2.64+0x4], R11 ;  /* 0x0000040b02007986 */ /* 0x002fe8000c101904 */
[----:B0-----:R-:W-:Y:S01]  /*0330*/  STG.E desc[UR4][R2.64+0x8], R13 ;  /* 0x0000080d02007986 */ /* 0x001fe2000c101904 */
[----:B------:R-:W-:Y:S05]  /*0340*/  EXIT ;  /* 0x000000000000794d */ /* 0x000fea0003800000 */
.L_x_0:
[----:B------:R-:W-:-:S00]  /*0350*/  BRA `(.L_x_0) ;  /* 0xfffffffc00fc7947 */ /* 0x000fc0000383ffff */
[----:B------:R-:W-:-:S00]  /*0360*/  NOP ;  /* 0x0000000000007918 */ /* 0x000fc00000000000 */
        /* <DEDUP_REMOVED lines=9> */
.L_x_6:


//--------------------- .text._Z10areaFilterPiS_iiS_ --------------------------
	.section	.text._Z10areaFilterPiS_iiS_,"ax",@progbits
	.align	128
        .global         _Z10areaFilterPiS_iiS_
        .type           _Z10areaFilterPiS_iiS_,@function
        .size           _Z10areaFilterPiS_iiS_,(.L_x_7 - _Z10areaFilterPiS_iiS_)
        .other          _Z10areaFilterPiS_iiS_,@"STO_CUDA_ENTRY STV_DEFAULT"
_Z10areaFilterPiS_iiS_:
.text._Z10areaFilterPiS_iiS_:
        /* <DEDUP_REMOVED lines=13> */
[----:B------:R-:W-:Y:S01]  /*00d0*/  HFMA2 R0, -RZ, RZ, 0, 0 ;  /* 0x00000000ff007431 */ /* 0x000fe200000001ff */
[----:B------:R-:W-:Y:S01]  /*00e0*/  BSSY.RECONVERGENT B0, `(.L_x_1) ;  /* 0x000002a000007945 */ /* 0x000fe20003800200 */
[----:B------:R-:W-:Y:S01]  /*00f0*/  VIADD R15, R6, 0xffffffff ;  /* 0xffffffff060f7836 */ /* 0x000fe20000000000 */
[----:B------:R-:W-:Y:S01]  /*0100*/  MOV R9, RZ ;  /* 0x000000ff00097202 */ /* 0x000fe20000000f00 */
[----:B------:R-:W-:Y:S01]  /*0110*/  VIADD R10, R11, 0xffffffff ;  /* 0xffffffff0b0a7836 */ /* 0x000fe20000000000 */
[----:B------:R-:W0:Y:S01]  /*0120*/  LDCU.64 UR4, c[0x0][0x358] ;  /* 0x00006b00ff0477ac */ /* 0x000e220008000a00 */
[----:B------:R-:W-:Y:S02]  /*0130*/  IMAD.MOV.U32 R13, RZ, RZ, RZ ;  /* 0x000000ffff0d7224 */ /* 0x000fe400078e00ff */
[----:B------:R-:W-:-:S07]  /*0140*/  IMAD.MOV.U32 R7, RZ, RZ, RZ ;  /* 0x000000ffff077224 */ /* 0x000fce00078e00ff */
.L_x_4:
[----:B------:R-:W1:Y:S01]  /*0150*/  LDC R8, c[0x0][0x390] ;  /* 0x0000e400ff087b82 */ /* 0x000e620000000800 */
[----:B------:R-:W-:Y:S01]  /*0160*/  IMAD.IADD R2, R15, 0x1, -R6 ;  /* 0x000000010f027824 */ /* 0x000fe200078e0a06 */
[----:B------:R-:W-:Y:S01]  /*0170*/  BSSY.RECONVERGENT B1, `(.L_x_2) ;  /* 0x000001b000017945 */ /* 0x000fe20003800200 */
[----:B------:R-:W-:Y:S01]  /*0180*/  IMAD.MOV.U32 R17, RZ, RZ, R15 ;  /* 0x000000ffff117224 */ /* 0x000fe200078e000f */
[----:B------:R-:W-:Y:S01]  /*0190*/  MOV R12, R10 ;  /* 0x0000000a000c7202 */ /* 0x000fe20000000f00 */
[----:B------:R-:W-:-:S04]  /*01a0*/  IMAD R2, R2, 0x3, -R11 ;  /* 0x0000000302027824 */ /* 0x000fc800078e0a0b */
[----:B------:R-:W-:-:S07]  /*01b0*/  VIADD R23, R2, 0x4 ;  /* 0x0000000402177836 */ /* 0x000fce0000000000 */
.L_x_3:
[----:B------:R-:W-:-:S04]  /*01c0*/  LOP3.LUT R2, R12, R15, RZ, 0xfc, !PT ;  /* 0x0000000f0c027212 */ /* 0x000fc800078efcff */
[----:B------:R-:W-:-:S13]  /*01d0*/  ISETP.GE.AND P0, PT, R2, RZ, PT ;  /* 0x000000ff0200720c */ /* 0x000fda0003f06270 */
[----:B------:R-:W2:Y:S01]  /*01e0*/  @P0 LDC.64 R4, c[0x0][0x398] ;  /* 0x0000e600ff040b82 */ /* 0x000ea20000000a00 */
[--C-:B-1----:R-:W-:Y:S02]  /*01f0*/  @P0 IMAD R14, R15, R8, R12.reuse ;  /* 0x000000080f0e0224 */ /* 0x102fe400078e020c */
[----:B------:R-:W-:Y:S02]  /*0200*/  @P0 IMAD.IADD R21, R23, 0x1, R12 ;  /* 0x0000000117150824 */ /* 0x000fe400078e020c */
[----:B------:R-:W-:-:S03]  /*0210*/  @P0 IMAD R19, R14, 0x3, RZ ;  /* 0x000000030e130824 */ /* 0x000fc600078e02ff */
[----:B------:R-:W1:Y:S01]  /*0220*/  @P0 LDC.64 R2, c[0x0][0x388] ;  /* 0x0000e200ff020b82 */ /* 0x000e620000000a00 */
[----:B--2---:R-:W-:-:S06]  /*0230*/  @P0 IMAD.WIDE R4, R21, 0x4, R4 ;  /* 0x0000000415040825 */ /* 0x004fcc00078e0204 */
[----:B0-----:R-:W2:Y:S01]  /*0240*/  @P0 LDG.E R4, desc[UR4][R4.64] ;  /* 0x0000000404040981 */ /* 0x001ea2000c1e1900 */
[----:B-1----:R-:W-:-:S05]  /*0250*/  @P0 IMAD.WIDE R2, R19, 0x4, R2 ;  /* 0x0000000413020825 */ /* 0x002fca00078e0202 */
[----:B------:R-:W3:Y:S04]  /*0260*/  @P0 LDG.E R14, desc[UR4][R2.64] ;  /* 0x00000004020e0981 */ /* 0x000ee8000c1e1900 */
[----:B------:R-:W4:Y:S04]  /*0270*/  @P0 LDG.E R16, desc[UR4][R2.64+0x4] ;  /* 0x0000040402100981 */ /* 0x000f28000c1e1900 */
[----:B------:R-:W5:Y:S01]  /*0280*/  @P0 LDG.E R18, desc[UR4][R2.64+0x8] ;  /* 0x0000080402120981 */ /* 0x000f62000c1e1900 */
[----:B------:R-:W-:Y:S01]  /*0290*/  MOV R20, R12 ;  /* 0x0000000c00147202 */ /* 0x000fe20000000f00 */
[----:B------:R-:W-:-:S03]  /*02a0*/  VIADD R12, R12, 0x1 ;  /* 0x000000010c0c7836 */ /* 0x000fc60000000000 */
[----:B------:R-:W-:Y:S02]  /*02b0*/  ISETP.LE.AND P2, PT, R20, R11, PT ;  /* 0x0000000b1400720c */ /* 0x000fe40003f43270 */
[----:B------:R-:W-:Y:S01]  /*02c0*/  ISETP.GE.AND P1, PT, R12, R8, PT ;  /* 0x000000080c00720c */ /* 0x000fe20003f26270 */
[----:B--2---:R-:W-:Y:S02]  /*02d0*/  @P0 IMAD.IADD R0, R0, 0x1, R4 ;  /* 0x0000000100000824 */ /* 0x004fe400078e0204 */
[C---:B---3--:R-:W-:Y:S02]  /*02e0*/  @P0 IMAD R9, R4.reuse, R14, R9 ;  /* 0x0000000e04090224 */ /* 0x048fe400078e0209 */
[C---:B----4-:R-:W-:Y:S02]  /*02f0*/  @P0 IMAD R7, R4.reuse, R16, R7 ;  /* 0x0000001004070224 */ /* 0x050fe400078e0207 */
[----:B-----5:R-:W-:-:S06]  /*0300*/  @P0 IMAD R13, R4, R18, R13 ;  /* 0x00000012040d0224 */ /* 0x020fcc00078e020d */
[----:B------:R-:W-:Y:S05]  /*0310*/  @!P1 BRA P2, `(.L_x_3) ;  /* 0xfffffffc00a89947 */ /* 0x000fea000103ffff */
[----:B------:R-:W-:Y:S05]  /*0320*/  BSYNC.RECONVERGENT B1 ;  /* 0x0000000000017941 */ /* 0x000fea0003800200 */
.L_x_2:
[----:B------:R-:W0:Y:S01]  /*0330*/  LDCU UR6, c[0x0][0x394] ;  /* 0x00007280ff0677ac */ /* 0x000e220008000800 */
[----:B------:R-:W-:Y:S02]  /*0340*/  IADD3 R15, PT, PT, R15, 0x1, RZ ;  /* 0x000000010f0f7810 */ /* 0x000fe40007ffe0ff */
[----:B------:R-:W-:Y:S02]  /*0350*/  ISETP.LE.AND P1, PT, R17, R6, PT ;  /* 0x000000061100720c */ /* 0x000fe40003f23270 */
[----:B0-----:R-:W-:-:S13]  /*0360*/  ISETP.GE.AND P0, PT, R15, UR6, PT ;  /* 0x000000060f007c0c */ /* 0x001fda000bf06270 */
[----:B------:R-:W-:Y:S05]  /*0370*/  @!P0 BRA P1, `(.L_x_4) ;  /* 0xfffffffc00748947 */ /* 0x000fea000083ffff */
[----:B------:R-:W-:Y:S05]  /*0380*/  BSYNC.RECONVERGENT B0 ;  /* 0x0000000000007941 */ /* 0x000fea0003800200 */
.L_x_1:
[----:B------:R-:W-:Y:S01]  /*0390*/  IABS R4, R0 ;  /* 0x0000000000047213 */ /* 0x000fe20000000000 */
[----:B------:R-:W-:Y:S01]  /*03a0*/  IMAD R6, R6, R8, R11 ;  /* 0x0000000806067224 */ /* 0x000fe200078e020b */
[----:B------:R-:W-:Y:S02]  /*03b0*/  IABS R14, R9 ;  /* 0x00000009000e7213 */ /* 0x000fe40000000000 */
[----:B------:R-:W0:Y:S01]  /*03c0*/  I2F.RP R5, R4 ;  /* 0x0000000400057306 */ /* 0x000e220000209400 */
[-C--:B------:R-:W-:Y:S02]  /*03d0*/  IABS R10, R0.reuse ;  /* 0x00000000000a7213 */ /* 0x080fe40000000000 */
[----:B------:R-:W-:Y:S02]  /*03e0*/  IABS R16, R13 ;  /* 0x0000000d00107213 */ /* 0x000fe40000000000 */
[-C--:B------:R-:W-:Y:S01]  /*03f0*/  LOP3.LUT R9, R9, R0.reuse, RZ, 0x3c, !PT ;  /* 0x0000000009097212 */ /* 0x080fe200078e3cff */
[----:B------:R-:W-:Y:S01]  /*0400*/  IMAD.MOV R17, RZ, RZ, -R10 ;  /* 0x000000ffff117224 */ /* 0x000fe200078e0a0a */
[----:B------:R-:W-:-:S02]  /*0410*/  LOP3.LUT R13, R13, R0, RZ, 0x3c, !PT ;  /* 0x000000000d0d7212 */ /* 0x000fc400078e3cff */
[----:B------:R-:W-:Y:S01]  /*0420*/  ISETP.GE.AND P4, PT, R9, RZ, PT ;  /* 0x000000ff0900720c */ /* 0x000fe20003f86270 */
[----:B0-----:R-:W0:Y:S02]  /*0430*/  MUFU.RCP R5, R5 ;  /* 0x0000000500057308 */ /* 0x001e240000001000 */
[----:B0-----:R-:W-:-:S06]  /*0440*/  VIADD R2, R5, 0xffffffe ;  /* 0x0ffffffe05027836 */ /* 0x001fcc0000000000 */
[----:B------:R0:W1:Y:S02]  /*0450*/  F2I.FTZ.U32.TRUNC.NTZ R3, R2 ;  /* 0x0000000200037305 */ /* 0x000064000021f000 */
[----:B0-----:R-:W-:Y:S02]  /*0460*/  HFMA2 R2, -RZ, RZ, 0, 0 ;  /* 0x00000000ff027431 */ /* 0x001fe400000001ff */
[----:B-1----:R-:W-:-:S04]  /*0470*/  IMAD.MOV R15, RZ, RZ, -R3 ;  /* 0x000000ffff0f7224 */ /* 0x002fc800078e0a03 */
[----:B------:R-:W-:-:S04]  /*0480*/  IMAD R15, R15, R4, RZ ;  /* 0x000000040f0f7224 */ /* 0x000fc800078e02ff */
[----:B------:R-:W-:Y:S01]  /*0490*/  IMAD.HI.U32 R3, R3, R15, R2 ;  /* 0x0000000f03037227 */ /* 0x000fe200078e0002 */
[----:B------:R-:W-:Y:S02]  /*04a0*/  IABS R2, R7 ;  /* 0x0000000700027213 */ /* 0x000fe40000000000 */
[----:B------:R-:W-:-:S03]  /*04b0*/  LOP3.LUT R7, R7, R0, RZ, 0x3c, !PT ;  /* 0x0000000007077212 */ /* 0x000fc600078e3cff */
[----:B------:R-:W-:-:S04]  /*04c0*/  IMAD.HI.U32 R5, R3, R14, RZ ;  /* 0x0000000e03057227 */ /* 0x000fc800078e00ff */
[----:B------:R-:W-:-:S04]  /*04d0*/  IMAD.HI.U32 R10, R3, R2, RZ ;  /* 0x00000002030a7227 */ /* 0x000fc800078e00ff */
[----:B------:R-:W-:-:S04]  /*04e0*/  IMAD.HI.U32 R12, R3, R16, RZ ;  /* 0x00000010030c7227 */ /* 0x000fc800078e00ff */
[-C--:B------:R-:W-:Y:S02]  /*04f0*/  IMAD R3, R5, R17.reuse, R14 ;  /* 0x0000001105037224 */ /* 0x080fe400078e020e */
[-C--:B------:R-:W-:Y:S02]  /*0500*/  IMAD R15, R10, R17.reuse, R2 ;  /* 0x000000110a0f7224 */ /* 0x080fe400078e0202 */
[----:B------:R-:W-:Y:S01]  /*0510*/  IMAD R17, R12, R17, R16 ;  /* 0x000000110c117224 */ /* 0x000fe200078e0210 */
[C---:B------:R-:W-:Y:S02]  /*0520*/  ISETP.GT.U32.AND P5, PT, R4.reuse, R3, PT ;  /* 0x000000030400720c */ /* 0x040fe40003fa4070 */
[C---:B------:R-:W-:Y:S02]  /*0530*/  ISETP.GT.U32.AND P6, PT, R4.reuse, R15, PT ;  /* 0x0000000f0400720c */ /* 0x040fe40003fc4070 */
[----:B------:R-:W-:-:S09]  /*0540*/  ISETP.GT.U32.AND P0, PT, R4, R17, PT ;  /* 0x000000110400720c */ /* 0x000fd20003f04070 */
[-C--:B------:R-:W-:Y:S01]  /*0550*/  @!P5 IADD3 R3, PT, PT, R3, -R4.reuse, RZ ;  /* 0x800000040303d210 */ /* 0x080fe20007ffe0ff */
[----:B------:R-:W-:Y:S01]  /*0560*/  @!P5 VIADD R5, R5, 0x1 ;  /* 0x000000010505d836 */ /* 0x000fe20000000000 */
[----:B------:R-:W-:Y:S01]  /*0570*/  ISETP.GE.AND P5, PT, R7, RZ, PT ;  /* 0x000000ff0700720c */ /* 0x000fe20003fa6270 */
[----:B------:R-:W-:Y:S01]  /*0580*/  @!P6 IMAD.IADD R15, R15, 0x1, -R4 ;  /* 0x000000010f0fe824 */ /* 0x000fe200078e0a04 */
[-C--:B------:R-:W-:Y:S01]  /*0590*/  ISETP.GE.U32.AND P1, PT, R3, R4.reuse, PT ;  /* 0x000000040300720c */ /* 0x080fe20003f26070 */
[----:B------:R-:W-:Y:S01]  /*05a0*/  @!P0 VIADD R12, R12, 0x1 ;  /* 0x000000010c0c8836 */ /* 0x000fe20000000000 */
[----:B------:R-:W0:Y:S01]  /*05b0*/  LDC.64 R2, c[0x0][0x380] ;  /* 0x0000e000ff027b82 */ /* 0x000e220000000a00 */
[-C--:B------:R-:W-:Y:S02]  /*05c0*/  @!P0 IADD3 R17, PT, PT, R17, -R4.reuse, RZ ;  /* 0x8000000411118210 */ /* 0x080fe40007ffe0ff */
[-C--:B------:R-:W-:Y:S02]  /*05d0*/  ISETP.GE.U32.AND P2, PT, R15, R4.reuse, PT ;  /* 0x000000040f00720c */ /* 0x080fe40003f46070 */
[----:B------:R-:W-:-:S02]  /*05e0*/  ISETP.GE.U32.AND P3, PT, R17, R4, PT ;  /* 0x000000041100720c */ /* 0x000fc40003f66070 */
[----:B------:R-:W-:Y:S02]  /*05f0*/  @!P6 IADD3 R10, PT, PT, R10, 0x1, RZ ;  /* 0x000000010a0ae810 */ /* 0x000fe40007ffe0ff */
[----:B------:R-:W-:Y:S02]  /*0600*/  ISETP.GE.AND P6, PT, R13, RZ, PT ;  /* 0x000000ff0d00720c */ /* 0x000fe40003fc6270 */
[----:B------:R-:W-:Y:S02]  /*0610*/  @P1 IADD3 R5, PT, PT, R5, 0x1, RZ ;  /* 0x0000000105051810 */ /* 0x000fe40007ffe0ff */
[----:B------:R-:W-:Y:S02]  /*0620*/  ISETP.NE.AND P0, PT, R0, RZ, PT ;  /* 0x000000ff0000720c */ /* 0x000fe40003f05270 */
[----:B------:R-:W-:Y:S01]  /*0630*/  LOP3.LUT R7, RZ, R0, RZ, 0x33, !PT ;  /* 0x00000000ff077212 */ /* 0x000fe200078e33ff */
[----:B------:R-:W-:Y:S02]  /*0640*/  @P2 VIADD R10, R10, 0x1 ;  /* 0x000000010a0a2836 */ /* 0x000fe40000000000 */
[----:B------:R-:W-:Y:S01]  /*0650*/  IMAD.MOV.U32 R0, RZ, RZ, R5 ;  /* 0x000000ffff007224 */ /* 0x000fe200078e0005 */
[----:B------:R-:W-:Y:S01]  /*0660*/  @P3 IADD3 R12, PT, PT, R12, 0x1, RZ ;  /* 0x000000010c0c3810 */ /* 0x000fe20007ffe0ff */
[----:B------:R-:W-:-:S02]  /*0670*/  IMAD R5, R6, 0x3, RZ ;  /* 0x0000000306057824 */ /* 0x000fc400078e02ff */
[----:B------:R-:W-:Y:S01]  /*0680*/  @!P5 IMAD.MOV R10, RZ, RZ, -R10 ;  /* 0x000000ffff0ad224 */ /* 0x000fe200078e0a0a */
[----:B------:R-:W-:Y:S01]  /*0690*/  @!P4 IADD3 R0, PT, PT, -R0, RZ, RZ ;  /* 0x000000ff0000c210 */ /* 0x000fe20007ffe1ff */
[----:B0-----:R-:W-:Y:S01]  /*06a0*/  IMAD.WIDE R2, R5, 0x4, R2 ;  /* 0x0000000405027825 */ /* 0x001fe200078e0202 */
[----:B------:R-:W-:Y:S02]  /*06b0*/  @!P6 IADD3 R12, PT, PT, -R12, RZ, RZ ;  /* 0x000000ff0c0ce210 */ /* 0x000fe40007ffe1ff */
[C---:B------:R-:W-:Y:S02]  /*06c0*/  SEL R5, R7.reuse, R0, !P0 ;  /* 0x0000000007057207 */ /* 0x040fe40004000000 */
[C---:B------:R-:W-:Y:S02]  /*06d0*/  SEL R9, R7.reuse, R10, !P0 ;  /* 0x0000000a07097207 */ /* 0x040fe40004000000 */
[----:B------:R-:W-:Y:S01]  /*06e0*/  SEL R7, R7, R12, !P0 ;  /* 0x0000000c07077207 */ /* 0x000fe20004000000 */
[----:B------:R-:W-:Y:S04]  /*06f0*/  STG.E desc[UR4][R2.64], R5 ;  /* 0x0000000502007986 */ /* 0x000fe8000c101904 */
[----:B------:R-:W-:Y:S04]  /*0700*/  STG.E desc[UR4][R2.64+0x4], R9 ;  /* 0x0000040902007986 */ /* 0x000fe8000c101904 */
[----:B------:R-:W-:Y:S01]  /*0710*/  STG.E desc[UR4][R2.64+0x8], R7 ;  /* 0x0000080702007986 */ /* 0x000fe2000c101904 */
[----:B------:R-:W-:Y:S05]  /*0720*/  EXIT ;  /* 0x000000000000794d */ /* 0x000fea0003800000 */
.L_x_5:
        /* <DEDUP_REMOVED lines=13> */
.L_x_7:


//--------------------- .nv.shared.reserved.0     --------------------------
	.section	.nv.shared.reserved.0,"aw",@nobits
	.weak		__nv_reservedSMEM_offset_0_alias
	.size		__nv_reservedSMEM_offset_0_alias, 0, 64
	.other		__nv_reservedSMEM_offset_0_alias,@"STO_CUDA_RESERVED_SHARED STV_DEFAULT"
__nv_reservedSMEM_offset_0_alias:
	.zero		0
	.zero		64


//--------------------- .nv.constant0._Z11pointFilterPiS_iif --------------------------
	.section	.nv.constant0._Z11pointFilterPiS_iif,"a",@progbits
	.sectionflags	@""
	.align	4
.nv.constant0._Z11pointFilterPiS_iif:
	.zero		924


//--------------------- .nv.constant0._Z10areaFilterPiS_iiS_ --------------------------
	.section	.nv.constant0._Z10areaFilterPiS_iiS_,"a",@progbits
	.sectionflags	@""
	.align	4
.nv.constant0._Z10areaFilterPiS_iiS_:
	.zero		928


//--------------------- SYMBOLS --------------------------

	.type		.nv.reservedSmem.offset0,@object
	.size		.nv.reservedSmem.offset0,0x4
